//
// Generated by NVIDIA NVVM Compiler
//
// Compiler Build ID: CL-36424714
// Cuda compilation tools, release 13.0, V13.0.88
// Based on NVVM 20.0.0
//

.version 9.0
.target sm_100
.address_size 64

	// .globl	_Z6kernelPfS_i

.visible .entry _Z6kernelPfS_i(
	.param .u64 .ptr .align 1 _Z6kernelPfS_i_param_0,
	.param .u64 .ptr .align 1 _Z6kernelPfS_i_param_1,
	.param .u32 _Z6kernelPfS_i_param_2
)
{
	.reg .pred 	%p<2>;
	.reg .b32 	%r<6>;
	.reg .b32 	%f<5>;
	.reg .b64 	%rd<8>;
	.reg .b64 	%fd<4>;

	ld.param.u64 	%rd1, [_Z6kernelPfS_i_param_0];
	ld.param.u64 	%rd2, [_Z6kernelPfS_i_param_1];
	ld.param.u32 	%r2, [_Z6kernelPfS_i_param_2];
	mov.u32 	%r3, %tid.x;
	mov.u32 	%r4, %ctaid.x;
	mov.u32 	%r5, %ntid.x;
	mad.lo.s32 	%r1, %r4, %r5, %r3;
	setp.ge.u32 	%p1, %r1, %r2;
	@%p1 bra 	$L__BB0_2;
	cvta.to.global.u64 	%rd3, %rd1;
	cvta.to.global.u64 	%rd4, %rd2;
	mul.wide.u32 	%rd5, %r1, 4;
	add.s64 	%rd6, %rd3, %rd5;
	ld.global.f32 	%f1, [%rd6];
	cvt.f64.f32 	%fd1, %f1;
	add.f64 	%fd2, %fd1, 0dC002666666666666;
	div.rn.f64 	%fd3, %fd1, %fd2;
	cvt.rn.f32.f64 	%f2, %fd3;
	mul.f32 	%f3, %f2, %f2;
	mul.f32 	%f4, %f3, %f2;
	add.s64 	%rd7, %rd4, %rd5;
	st.global.f32 	[%rd7], %f4;
$L__BB0_2:
	ret;

}


// ===== COMPILED SASS (sm_100) =====

	.target	sm_100

	.elftype	@"ET_EXEC"


//--------------------- .note.nv.tkinfo           --------------------------
	.section	.note.nv.tkinfo,"",@"SHT_NOTE"
	.sectionflags	@"SHF_NOTE_NV_TKINFO"
	.tkinfo
        /*0018*/ 	.word	0x00000002
        /*0030*/ 	.string	""
        /*0030*/ 	.string	"ptxas"
        /*0030*/ 	.string	"Cuda compilation tools, release 13.0, V13.0.88"
        /*0030*/ 	.string	"Build cuda_13.0.r13.0/compiler.36424714_0"
        /*0030*/ 	.string	"-arch sm_100 -m 64 "



//--------------------- .note.nv.cuinfo           --------------------------
	.section	.note.nv.cuinfo,"",@"SHT_NOTE"
	.sectionflags	@"SHF_NOTE_NV_CUINFO"
        /*0018*/ 	.short	0x0002
        /*001a*/ 	.short	0x0064
        /*001c*/ 	.short	0x0082
	.zero		2


//--------------------- .nv.info                  --------------------------
	.section	.nv.info,"",@"SHT_CUDA_INFO"
	.align	4


	//----- nvinfo : EIATTR_REGCOUNT
	.align		4
        /*0000*/ 	.byte	0x04, 0x2f
        /*0002*/ 	.short	(.L_1 - .L_0)
	.align		4
.L_0:
        /*0004*/ 	.word	index@(_Z6kernelPfS_i)
        /*0008*/ 	.word	0x00000019


	//----- nvinfo : EIATTR_FRAME_SIZE
	.align		4
.L_1:
        /*000c*/ 	.byte	0x04, 0x11
        /*000e*/ 	.short	(.L_3 - .L_2)
	.align		4
.L_2:
        /*0010*/ 	.word	index@($__internal_0_$__cuda_sm20_div_rn_f64_full)
        /*0014*/ 	.word	0x00000000


	//----- nvinfo : EIATTR_FRAME_SIZE
	.align		4
.L_3:
        /*0018*/ 	.byte	0x04, 0x11
        /*001a*/ 	.short	(.L_5 - .L_4)
	.align		4
.L_4:
        /*001c*/ 	.word	index@(_Z6kernelPfS_i)
        /*0020*/ 	.word	0x00000000


	//----- nvinfo : EIATTR_MIN_STACK_SIZE
	.align		4
.L_5:
        /*0024*/ 	.byte	0x04, 0x12
        /*0026*/ 	.short	(.L_7 - .L_6)
	.align		4
.L_6:
        /*0028*/ 	.word	index@(_Z6kernelPfS_i)
        /*002c*/ 	.word	0x00000000
.L_7:


//--------------------- .nv.compat                --------------------------
	.section	.nv.compat,"",@"SHT_CUDA_COMPAT_INFO"
	.align	4
        /*0000*/ 	.byte	0x02, 0x09, 0x00, 0x00, 0x02, 0x02, 0x01, 0x00, 0x02, 0x05, 0x05, 0x00, 0x03, 0x07, 0x01, 0x01
        /*0010*/ 	.byte	0x02, 0x03, 0x00, 0x00, 0x02, 0x06, 0x01, 0x00, 0x04, 0x0b, 0x08, 0x00, 0x01, 0x00, 0x00, 0x00
        /*0020*/ 	.byte	0x00, 0x00, 0x00, 0x00


//--------------------- .nv.info._Z6kernelPfS_i   --------------------------
	.section	.nv.info._Z6kernelPfS_i,"",@"SHT_CUDA_INFO"
	.sectionflags	@""
	.align	4


	//----- nvinfo : EIATTR_CUDA_API_VERSION
	.align		4
        /*0000*/ 	.byte	0x04, 0x37
        /*0002*/ 	.short	(.L_9 - .L_8)
.L_8:
        /*0004*/ 	.word	0x00000082


	//----- nvinfo : EIATTR_KPARAM_INFO
	.align		4
.L_9:
        /*0008*/ 	.byte	0x04, 0x17
        /*000a*/ 	.short	(.L_11 - .L_10)
.L_10:
        /*000c*/ 	.word	0x00000000
        /*0010*/ 	.short	0x0002
        /*0012*/ 	.short	0x0010
        /*0014*/ 	.byte	0x00, 0xf0, 0x11, 0x00


	//----- nvinfo : EIATTR_KPARAM_INFO
	.align		4
.L_11:
        /*0018*/ 	.byte	0x04, 0x17
        /*001a*/ 	.short	(.L_13 - .L_12)
.L_12:
        /*001c*/ 	.word	0x00000000
        /*0020*/ 	.short	0x0001
        /*0022*/ 	.short	0x0008
        /*0024*/ 	.byte	0x00, 0xf5, 0x21, 0x00


	//----- nvinfo : EIATTR_KPARAM_INFO
	.align		4
.L_13:
        /*0028*/ 	.byte	0x04, 0x17
        /*002a*/ 	.short	(.L_15 - .L_14)
.L_14:
        /*002c*/ 	.word	0x00000000
        /*0030*/ 	.short	0x0000
        /*0032*/ 	.short	0x0000
        /*0034*/ 	.byte	0x00, 0xf5, 0x21, 0x00


	//----- nvinfo : EIATTR_SPARSE_MMA_MASK
	.align		4
.L_15:
        /*0038*/ 	.byte	0x03, 0x50
        /*003a*/ 	.short	0x0000


	//----- nvinfo : EIATTR_MAXREG_COUNT
	.align		4
        /*003c*/ 	.byte	0x03, 0x1b
        /*003e*/ 	.short	0x00ff


	//----- nvinfo : EIATTR_MERCURY_ISA_VERSION
	.align		4
        /*0040*/ 	.byte	0x03, 0x5f
        /*0042*/ 	.short	0x0101


	//----- nvinfo : EIATTR_VRC_CTA_INIT_COUNT
	.align		4
        /*0044*/ 	.byte	0x02, 0x4a
	.zero		1
	.zero		1


	//----- nvinfo : EIATTR_EXIT_INSTR_OFFSETS
	.align		4
        /*0048*/ 	.byte	0x04, 0x1c
        /*004a*/ 	.short	(.L_17 - .L_16)


	//   ....[0]....
.L_16:
        /*004c*/ 	.word	0x00000070


	//   ....[1]....
        /*0050*/ 	.word	0x00000280


	//----- nvinfo : EIATTR_CRS_STACK_SIZE
	.align		4
.L_17:
        /*0054*/ 	.byte	0x04, 0x1e
        /*0056*/ 	.short	(.L_19 - .L_18)
.L_18:
        /*0058*/ 	.word	0x00000000


	//----- nvinfo : EIATTR_CBANK_PARAM_SIZE
	.align		4
.L_19:
        /*005c*/ 	.byte	0x03, 0x19
        /*005e*/ 	.short	0x0014


	//----- nvinfo : EIATTR_PARAM_CBANK
	.align		4
        /*0060*/ 	.byte	0x04, 0x0a
        /*0062*/ 	.short	(.L_21 - .L_20)
	.align		4
.L_20:
        /*0064*/ 	.word	index@(.nv.constant0._Z6kernelPfS_i)
        /*0068*/ 	.short	0x0380
        /*006a*/ 	.short	0x0014


	//----- nvinfo : EIATTR_SW_WAR
	.align		4
.L_21:
        /*006c*/ 	.byte	0x04, 0x36
        /*006e*/ 	.short	(.L_23 - .L_22)
.L_22:
        /*0070*/ 	.word	0x00000008
.L_23:


//--------------------- .nv.callgraph             --------------------------
	.section	.nv.callgraph,"",@"SHT_CUDA_CALLGRAPH"
	.align	4
	.sectionentsize	8
	.align		4
        /*0000*/ 	.word	0x00000000
	.align		4
        /*0004*/ 	.word	0xffffffff
	.align		4
        /*0008*/ 	.word	0x00000000
	.align		4
        /*000c*/ 	.word	0xfffffffe
	.align		4
        /*0010*/ 	.word	0x00000000
	.align		4
        /*0014*/ 	.word	0xfffffffd
	.align		4
        /*0018*/ 	.word	0x00000000
	.align		4
        /*001c*/ 	.word	0xfffffffc


//--------------------- .text._Z6kernelPfS_i      --------------------------
	.section	.text._Z6kernelPfS_i,"ax",@progbits
	.align	128
        .global         _Z6kernelPfS_i
        .type           _Z6kernelPfS_i,@function
        .size           _Z6kernelPfS_i,(.L_x_8 - _Z6kernelPfS_i)
        .other          _Z6kernelPfS_i,@"STO_CUDA_ENTRY STV_DEFAULT"
_Z6kernelPfS_i:
.text._Z6kernelPfS_i:
[----:B------:R-:W-:Y:S01]  /*0000*/  LDC R1, c[0x0][0x37c] ;  /* 0x0000df00ff017b82 */ /* 0x000fe20000000800 */
[----:B------:R-:W0:Y:S07]  /*0010*/  S2R R0, SR_TID.X ;  /* 0x0000000000007919 */ /* 0x000e2e0000002100 */
[----:B------:R-:W0:Y:S01]  /*0020*/  S2UR UR4, SR_CTAID.X ;  /* 0x00000000000479c3 */ /* 0x000e220000002500 */
[----:B------:R-:W1:Y:S07]  /*0030*/  LDCU UR5, c[0x0][0x390] ;  /* 0x00007200ff0577ac */ /* 0x000e6e0008000800 */
[----:B------:R-:W0:Y:S02]  /*0040*/  LDC R3, c[0x0][0x360] ;  /* 0x0000d800ff037b82 */ /* 0x000e240000000800 */
[----:B0-----:R-:W-:-:S05]  /*0050*/  IMAD R0, R3, UR4, R0 ;  /* 0x0000000403007c24 */ /* 0x001fca000f8e0200 */
[----:B-1----:R-:W-:-:S13]  /*0060*/  ISETP.GE.U32.AND P0, PT, R0, UR5, PT ;  /* 0x0000000500007c0c */ /* 0x002fda000bf06070 */
[----:B------:R-:W-:Y:S05]  /*0070*/  @P0 EXIT ;  /* 0x000000000000094d */ /* 0x000fea0003800000 */
[----:B------:R-:W0:Y:S01]  /*0080*/  LDC.64 R2, c[0x0][0x380] ;  /* 0x0000e000ff027b82 */ /* 0x000e220000000a00 */
[----:B------:R-:W1:Y:S01]  /*0090*/  LDCU.64 UR4, c[0x0][0x358] ;  /* 0x00006b00ff0477ac */ /* 0x000e620008000a00 */
[----:B0-----:R-:W-:-:S05]  /*00a0*/  IMAD.WIDE.U32 R2, R0, 0x4, R2 ;  /* 0x0000000400027825 */ /* 0x001fca00078e0002 */
[----:B-1----:R-:W2:Y:S01]  /*00b0*/  LDG.E R6, desc[UR4][R2.64] ;  /* 0x0000000402067981 */ /* 0x002ea2000c1e1900 */
[----:B------:R-:W-:Y:S01]  /*00c0*/  UMOV UR6, 0x66666666 ;  /* 0x6666666600067882 */ /* 0x000fe20000000000 */
[----:B------:R-:W-:Y:S01]  /*00d0*/  UMOV UR7, 0x40026666 ;  /* 0x4002666600077882 */ /* 0x000fe20000000000 */
[----:B------:R-:W-:Y:S01]  /*00e0*/  IMAD.MOV.U32 R8, RZ, RZ, 0x1 ;  /* 0x00000001ff087424 */ /* 0x000fe200078e00ff */
[----:B------:R-:W-:Y:S01]  /*00f0*/  BSSY.RECONVERGENT B0, `(.L_x_0) ;  /* 0x0000012000007945 */ /* 0x000fe20003800200 */
[----:B--2---:R-:W0:Y:S02]  /*0100*/  F2F.F64.F32 R6, R6 ;  /* 0x0000000600067310 */ /* 0x004e240000201800 */
[----:B0-----:R-:W-:Y:S01]  /*0110*/  DADD R4, R6, -UR6 ;  /* 0x8000000606047e29 */ /* 0x001fe20008000000 */
[----:B------:R-:W-:-:S05]  /*0120*/  FSETP.GEU.AND P1, PT, |R7|, 6.5827683646048100446e-37, PT ;  /* 0x036000000700780b */ /* 0x000fca0003f2e200 */
[----:B------:R-:W0:Y:S02]  /*0130*/  MUFU.RCP64H R9, R5 ;  /* 0x0000000500097308 */ /* 0x000e240000001800 */
[----:B0-----:R-:W-:-:S08]  /*0140*/  DFMA R10, -R4, R8, 1 ;  /* 0x3ff00000040a742b */ /* 0x001fd00000000108 */
[----:B------:R-:W-:-:S08]  /*0150*/  DFMA R10, R10, R10, R10 ;  /* 0x0000000a0a0a722b */ /* 0x000fd0000000000a */
[----:B------:R-:W-:-:S08]  /*0160*/  DFMA R10, R8, R10, R8 ;  /* 0x0000000a080a722b */ /* 0x000fd00000000008 */
[----:B------:R-:W-:-:S08]  /*0170*/  DFMA R8, -R4, R10, 1 ;  /* 0x3ff000000408742b */ /* 0x000fd0000000010a */
[----:B------:R-:W-:-:S08]  /*0180*/  DFMA R8, R10, R8, R10 ;  /* 0x000000080a08722b */ /* 0x000fd0000000000a */
[----:B------:R-:W-:-:S08]  /*0190*/  DMUL R2, R6, R8 ;  /* 0x0000000806027228 */ /* 0x000fd00000000000 */
[----:B------:R-:W-:-:S08]  /*01a0*/  DFMA R10, -R4, R2, R6 ;  /* 0x00000002040a722b */ /* 0x000fd00000000106 */
[----:B------:R-:W-:-:S10]  /*01b0*/  DFMA R2, R8, R10, R2 ;  /* 0x0000000a0802722b */ /* 0x000fd40000000002 */
[----:B------:R-:W-:-:S05]  /*01c0*/  FFMA R8, RZ, R5, R3 ;  /* 0x00000005ff087223 */ /* 0x000fca0000000003 */
[----:B------:R-:W-:-:S13]  /*01d0*/  FSETP.GT.AND P0, PT, |R8|, 1.469367938527859385e-39, PT ;  /* 0x001000000800780b */ /* 0x000fda0003f04200 */
[----:B------:R-:W-:Y:S05]  /*01e0*/  @P0 BRA P1, `(.L_x_1) ;  /* 0x0000000000080947 */ /* 0x000fea0000800000 */
[----:B------:R-:W-:-:S07]  /*01f0*/  MOV R10, 0x210 ;  /* 0x00000210000a7802 */ /* 0x000fce0000000f00 */
[----:B------:R-:W-:Y:S05]  /*0200*/  CALL.REL.NOINC `($__internal_0_$__cuda_sm20_div_rn_f64_full) ;  /* 0x0000000000207944 */ /* 0x000fea0003c00000 */
.L_x_1:
[----:B------:R-:W-:Y:S05]  /*0210*/  BSYNC.RECONVERGENT B0 ;  /* 0x0000000000007941 */ /* 0x000fea0003800200 */
.L_x_0:
[----:B------:R-:W0:Y:S01]  /*0220*/  LDC.64 R4, c[0x0][0x388] ;  /* 0x0000e200ff047b82 */ /* 0x000e220000000a00 */
[----:B------:R-:W1:Y:S02]  /*0230*/  F2F.F32.F64 R2, R2 ;  /* 0x0000000200027310 */ /* 0x000e640000301000 */
[----:B-1----:R-:W-:-:S04]  /*0240*/  FMUL R7, R2, R2 ;  /* 0x0000000202077220 */ /* 0x002fc80000400000 */
[----:B------:R-:W-:Y:S01]  /*0250*/  FMUL R7, R2, R7 ;  /* 0x0000000702077220 */ /* 0x000fe20000400000 */
[----:B0-----:R-:W-:-:S05]  /*0260*/  IMAD.WIDE.U32 R4, R0, 0x4, R4 ;  /* 0x0000000400047825 */ /* 0x001fca00078e0004 */
[----:B------:R-:W-:Y:S01]  /*0270*/  STG.E desc[UR4][R4.64], R7 ;  /* 0x0000000704007986 */ /* 0x000fe2000c101904 */
[----:B------:R-:W-:Y:S05]  /*0280*/  EXIT ;  /* 0x000000000000794d */ /* 0x000fea0003800000 */
        .weak           $__internal_0_$__cuda_sm20_div_rn_f64_full
        .type           $__internal_0_$__cuda_sm20_div_rn_f64_full,@function
        .size           $__internal_0_$__cuda_sm20_div_rn_f64_full,(.L_x_8 - $__internal_0_$__cuda_sm20_div_rn_f64_full)
$__internal_0_$__cuda_sm20_div_rn_f64_full:
[C---:B------:R-:W-:Y:S01]  /*0290*/  FSETP.GEU.AND P0, PT, |R5|.reuse, 1.469367938527859385e-39, PT ;  /* 0x001000000500780b */ /* 0x040fe20003f0e200 */
[----:B------:R-:W-:Y:S01]  /*02a0*/  IMAD.MOV.U32 R16, RZ, RZ, 0x1 ;  /* 0x00000001ff107424 */ /* 0x000fe200078e00ff */
[----:B------:R-:W-:Y:S01]  /*02b0*/  LOP3.LUT R2, R5, 0x800fffff, RZ, 0xc0, !PT ;  /* 0x800fffff05027812 */ /* 0x000fe200078ec0ff */
[----:B------:R-:W-:Y:S01]  /*02c0*/  BSSY.RECONVERGENT B1, `(.L_x_2) ;  /* 0x0000055000017945 */ /* 0x000fe20003800200 */
[C---:B------:R-:W-:Y:S02]  /*02d0*/  FSETP.GEU.AND P2, PT, |R7|.reuse, 1.469367938527859385e-39, PT ;  /* 0x001000000700780b */ /* 0x040fe40003f4e200 */
[----:B------:R-:W-:Y:S01]  /*02e0*/  LOP3.LUT R3, R2, 0x3ff00000, RZ, 0xfc, !PT ;  /* 0x3ff0000002037812 */ /* 0x000fe200078efcff */
[----:B------:R-:W-:Y:S01]  /*02f0*/  IMAD.MOV.U32 R2, RZ, RZ, R4 ;  /* 0x000000ffff027224 */ /* 0x000fe200078e0004 */
[----:B------:R-:W-:Y:S02]  /*0300*/  LOP3.LUT R11, R7, 0x7ff00000, RZ, 0xc0, !PT ;  /* 0x7ff00000070b7812 */ /* 0x000fe400078ec0ff */
[----:B------:R-:W-:-:S03]  /*0310*/  LOP3.LUT R14, R5, 0x7ff00000, RZ, 0xc0, !PT ;  /* 0x7ff00000050e7812 */ /* 0x000fc600078ec0ff */
[----:B------:R-:W-:Y:S01]  /*0320*/  @!P0 DMUL R2, R4, 8.98846567431157953865e+307 ;  /* 0x7fe0000004028828 */ /* 0x000fe20000000000 */
[----:B------:R-:W-:-:S03]  /*0330*/  ISETP.GE.U32.AND P1, PT, R11, R14, PT ;  /* 0x0000000e0b00720c */ /* 0x000fc60003f26070 */
[----:B------:R-:W-:Y:S01]  /*0340*/  @!P2 LOP3.LUT R12, R5, 0x7ff00000, RZ, 0xc0, !PT ;  /* 0x7ff00000050ca812 */ /* 0x000fe200078ec0ff */
[----:B------:R-:W-:Y:S01]  /*0350*/  @!P2 IMAD.MOV.U32 R18, RZ, RZ, RZ ;  /* 0x000000ffff12a224 */ /* 0x000fe200078e00ff */
[----:B------:R-:W0:Y:S02]  /*0360*/  MUFU.RCP64H R17, R3 ;  /* 0x0000000300117308 */ /* 0x000e240000001800 */
[----:B------:R-:W-:Y:S01]  /*0370*/  @!P2 ISETP.GE.U32.AND P3, PT, R11, R12, PT ;  /* 0x0000000c0b00a20c */ /* 0x000fe20003f66070 */
[----:B------:R-:W-:-:S05]  /*0380*/  IMAD.MOV.U32 R12, RZ, RZ, 0x1ca00000 ;  /* 0x1ca00000ff0c7424 */ /* 0x000fca00078e00ff */
[----:B------:R-:W-:-:S04]  /*0390*/  @!P2 SEL R13, R12, 0x63400000, !P3 ;  /* 0x634000000c0da807 */ /* 0x000fc80005800000 */
[----:B------:R-:W-:-:S04]  /*03a0*/  @!P2 LOP3.LUT R13, R13, 0x80000000, R7, 0xf8, !PT ;  /* 0x800000000d0da812 */ /* 0x000fc800078ef807 */
[----:B------:R-:W-:Y:S01]  /*03b0*/  @!P2 LOP3.LUT R19, R13, 0x100000, RZ, 0xfc, !PT ;  /* 0x001000000d13a812 */ /* 0x000fe200078efcff */
[----:B0-----:R-:W-:-:S08]  /*03c0*/  DFMA R8, R16, -R2, 1 ;  /* 0x3ff000001008742b */ /* 0x001fd00000000802 */
[----:B------:R-:W-:-:S08]  /*03d0*/  DFMA R8, R8, R8, R8 ;  /* 0x000000080808722b */ /* 0x000fd00000000008 */
[----:B------:R-:W-:Y:S01]  /*03e0*/  DFMA R16, R16, R8, R16 ;  /* 0x000000081010722b */ /* 0x000fe20000000010 */
[----:B------:R-:W-:Y:S01]  /*03f0*/  SEL R9, R12, 0x63400000, !P1 ;  /* 0x634000000c097807 */ /* 0x000fe20004800000 */
[----:B------:R-:W-:-:S03]  /*0400*/  IMAD.MOV.U32 R8, RZ, RZ, R6 ;  /* 0x000000ffff087224 */ /* 0x000fc600078e0006 */
[----:B------:R-:W-:-:S03]  /*0410*/  LOP3.LUT R9, R9, 0x800fffff, R7, 0xf8, !PT ;  /* 0x800fffff09097812 */ /* 0x000fc600078ef807 */
[----:B------:R-:W-:-:S03]  /*0420*/  DFMA R20, R16, -R2, 1 ;  /* 0x3ff000001014742b */ /* 0x000fc60000000802 */
[----:B------:R-:W-:-:S05]  /*0430*/  @!P2 DFMA R8, R8, 2, -R18 ;  /* 0x400000000808a82b */ /* 0x000fca0000000812 */
[----:B------:R-:W-:Y:S01]  /*0440*/  DFMA R16, R16, R20, R16 ;  /* 0x000000141010722b */ /* 0x000fe20000000010 */
[----:B------:R-:W-:Y:S02]  /*0450*/  IMAD.MOV.U32 R21, RZ, RZ, R11 ;  /* 0x000000ffff157224 */ /* 0x000fe400078e000b */
[----:B------:R-:W-:Y:S01]  /*0460*/  IMAD.MOV.U32 R20, RZ, RZ, R14 ;  /* 0x000000ffff147224 */ /* 0x000fe200078e000e */
[----:B------:R-:W-:Y:S02]  /*0470*/  @!P0 LOP3.LUT R20, R3, 0x7ff00000, RZ, 0xc0, !PT ;  /* 0x7ff0000003148812 */ /* 0x000fe400078ec0ff */
[----:B------:R-:W-:Y:S02]  /*0480*/  @!P2 LOP3.LUT R21, R9, 0x7ff00000, RZ, 0xc0, !PT ;  /* 0x7ff000000915a812 */ /* 0x000fe400078ec0ff */
[----:B------:R-:W-:Y:S01]  /*0490*/  DMUL R18, R16, R8 ;  /* 0x0000000810127228 */ /* 0x000fe20000000000 */
[----:B------:R-:W-:Y:S02]  /*04a0*/  VIADD R22, R20, 0xffffffff ;  /* 0xffffffff14167836 */ /* 0x000fe40000000000 */
[----:B------:R-:W-:-:S05]  /*04b0*/  VIADD R13, R21, 0xffffffff ;  /* 0xffffffff150d7836 */ /* 0x000fca0000000000 */
[----:B------:R-:W-:Y:S01]  /*04c0*/  DFMA R14, R18, -R2, R8 ;  /* 0x80000002120e722b */ /* 0x000fe20000000008 */
[----:B------:R-:W-:-:S04]  /*04d0*/  ISETP.GT.U32.AND P0, PT, R13, 0x7feffffe, PT ;  /* 0x7feffffe0d00780c */ /* 0x000fc80003f04070 */
[----:B------:R-:W-:-:S03]  /*04e0*/  ISETP.GT.U32.OR P0, PT, R22, 0x7feffffe, P0 ;  /* 0x7feffffe1600780c */ /* 0x000fc60000704470 */
[----:B------:R-:W-:-:S10]  /*04f0*/  DFMA R14, R16, R14, R18 ;  /* 0x0000000e100e722b */ /* 0x000fd40000000012 */
[----:B------:R-:W-:Y:S05]  /*0500*/  @P0 BRA `(.L_x_3) ;  /* 0x00000000006c0947 */ /* 0x000fea0003800000 */
[----:B------:R-:W-:-:S04]  /*0510*/  LOP3.LUT R16, R5, 0x7ff00000, RZ, 0xc0, !PT ;  /* 0x7ff0000005107812 */ /* 0x000fc800078ec0ff */
[CC--:B------:R-:W-:Y:S02]  /*0520*/  VIADDMNMX R6, R11.reuse, -R16.reuse, 0xb9600000, !PT ;  /* 0xb96000000b067446 */ /* 0x0c0fe40007800910 */
[----:B------:R-:W-:Y:S02]  /*0530*/  ISETP.GE.U32.AND P0, PT, R11, R16, PT ;  /* 0x000000100b00720c */ /* 0x000fe40003f06070 */
[----:B------:R-:W-:Y:S02]  /*0540*/  VIMNMX R6, PT, PT, R6, 0x46a00000, PT ;  /* 0x46a0000006067848 */ /* 0x000fe40003fe0100 */
[----:B------:R-:W-:-:S05]  /*0550*/  SEL R11, R12, 0x63400000, !P0 ;  /* 0x634000000c0b7807 */ /* 0x000fca0004000000 */
[----:B------:R-:W-:Y:S02]  /*0560*/  IMAD.IADD R11, R6, 0x1, -R11 ;  /* 0x00000001060b7824 */ /* 0x000fe400078e0a0b */
[----:B------:R-:W-:Y:S02]  /*0570*/  IMAD.MOV.U32 R6, RZ, RZ, RZ ;  /* 0x000000ffff067224 */ /* 0x000fe400078e00ff */
[----:B------:R-:W-:-:S06]  /*0580*/  VIADD R7, R11, 0x7fe00000 ;  /* 0x7fe000000b077836 */ /* 0x000fcc0000000000 */
[----:B------:R-:W-:-:S10]  /*0590*/  DMUL R12, R14, R6 ;  /* 0x000000060e0c7228 */ /* 0x000fd40000000000 */
[----:B------:R-:W-:-:S13]  /*05a0*/  FSETP.GTU.AND P0, PT, |R13|, 1.469367938527859385e-39, PT ;  /* 0x001000000d00780b */ /* 0x000fda0003f0c200 */
[----:B------:R-:W-:Y:S05]  /*05b0*/  @P0 BRA `(.L_x_4) ;  /* 0x0000000000940947 */ /* 0x000fea0003800000 */
[----:B------:R-:W-:Y:S01]  /*05c0*/  DFMA R2, R14, -R2, R8 ;  /* 0x800000020e02722b */ /* 0x000fe20000000008 */
[----:B------:R-:W-:-:S09]  /*05d0*/  IMAD.MOV.U32 R6, RZ, RZ, RZ ;  /* 0x000000ffff067224 */ /* 0x000fd200078e00ff */
[C---:B------:R-:W-:Y:S02]  /*05e0*/  FSETP.NEU.AND P0, PT, R3.reuse, RZ, PT ;  /* 0x000000ff0300720b */ /* 0x040fe40003f0d000 */
[----:B------:R-:W-:-:S04]  /*05f0*/  LOP3.LUT R5, R3, 0x80000000, R5, 0x48, !PT ;  /* 0x8000000003057812 */ /* 0x000fc800078e4805 */
[----:B------:R-:W-:-:S07]  /*0600*/  LOP3.LUT R7, R5, R7, RZ, 0xfc, !PT ;  /* 0x0000000705077212 */ /* 0x000fce00078efcff */
[----:B------:R-:W-:Y:S05]  /*0610*/  @!P0 BRA `(.L_x_4) ;  /* 0x00000000007c8947 */ /* 0x000fea0003800000 */
[----:B------:R-:W-:Y:S01]  /*0620*/  IMAD.MOV R3, RZ, RZ, -R11 ;  /* 0x000000ffff037224 */ /* 0x000fe200078e0a0b */
[----:B------:R-:W-:Y:S01]  /*0630*/  DMUL.RP R6, R14, R6 ;  /* 0x000000060e067228 */ /* 0x000fe20000008000 */
[----:B------:R-:W-:Y:S01]  /*0640*/  IMAD.MOV.U32 R2, RZ, RZ, RZ ;  /* 0x000000ffff027224 */ /* 0x000fe200078e00ff */
[----:B------:R-:W-:-:S05]  /*0650*/  IADD3 R11, PT, PT, -R11, -0x43300000, RZ ;  /* 0xbcd000000b0b7810 */ /* 0x000fca0007ffe1ff */
[----:B------:R-:W-:-:S03]  /*0660*/  DFMA R2, R12, -R2, R14 ;  /* 0x800000020c02722b */ /* 0x000fc6000000000e */
[----:B------:R-:W-:-:S07]  /*0670*/  LOP3.LUT R5, R7, R5, RZ, 0x3c, !PT ;  /* 0x0000000507057212 */ /* 0x000fce00078e3cff */
[----:B------:R-:W-:-:S04]  /*0680*/  FSETP.NEU.AND P0, PT, |R3|, R11, PT ;  /* 0x0000000b0300720b */ /* 0x000fc80003f0d200 */
[----:B------:R-:W-:Y:S02]  /*0690*/  FSEL R12, R6, R12, !P0 ;  /* 0x0000000c060c7208 */ /* 0x000fe40004000000 */
[----:B------:R-:W-:Y:S01]  /*06a0*/  FSEL R13, R5, R13, !P0 ;  /* 0x0000000d050d7208 */ /* 0x000fe20004000000 */
[----:B------:R-:W-:Y:S06]  /*06b0*/  BRA `(.L_x_4) ;  /* 0x0000000000547947 */ /* 0x000fec0003800000 */
.L_x_3:
[----:B------:R-:W-:-:S14]  /*06c0*/  DSETP.NAN.AND P0, PT, R6, R6, PT ;  /* 0x000000060600722a */ /* 0x000fdc0003f08000 */
[----:B------:R-:W-:Y:S05]  /*06d0*/  @P0 BRA `(.L_x_5) ;  /* 0x0000000000440947 */ /* 0x000fea0003800000 */
[----:B------:R-:W-:-:S14]  /*06e0*/  DSETP.NAN.AND P0, PT, R4, R4, PT ;  /* 0x000000040400722a */ /* 0x000fdc0003f08000 */
[----:B------:R-:W-:Y:S05]  /*06f0*/  @P0 BRA `(.L_x_6) ;  /* 0x0000000000300947 */ /* 0x000fea0003800000 */
[----:B------:R-:W-:Y:S01]  /*0700*/  ISETP.NE.AND P0, PT, R21, R20, PT ;  /* 0x000000141500720c */ /* 0x000fe20003f05270 */
[----:B------:R-:W-:Y:S02]  /*0710*/  IMAD.MOV.U32 R12, RZ, RZ, 0x0 ;  /* 0x00000000ff0c7424 */ /* 0x000fe400078e00ff */
[----:B------:R-:W-:-:S10]  /*0720*/  IMAD.MOV.U32 R13, RZ, RZ, -0x80000 ;  /* 0xfff80000ff0d7424 */ /* 0x000fd400078e00ff */
[----:B------:R-:W-:Y:S05]  /*0730*/  @!P0 BRA `(.L_x_4) ;  /* 0x0000000000348947 */ /* 0x000fea0003800000 */
[----:B------:R-:W-:Y:S02]  /*0740*/  ISETP.NE.AND P0, PT, R21, 0x7ff00000, PT ;  /* 0x7ff000001500780c */ /* 0x000fe40003f05270 */
[----:B------:R-:W-:Y:S02]  /*0750*/  LOP3.LUT R13, R7, 0x80000000, R5, 0x48, !PT ;  /* 0x80000000070d7812 */ /* 0x000fe400078e4805 */
[----:B------:R-:W-:-:S13]  /*0760*/  ISETP.EQ.OR P0, PT, R20, RZ, !P0 ;  /* 0x000000ff1400720c */ /* 0x000fda0004702670 */
[----:B------:R-:W-:Y:S01]  /*0770*/  @P0 LOP3.LUT R2, R13, 0x7ff00000, RZ, 0xfc, !PT ;  /* 0x7ff000000d020812 */ /* 0x000fe200078efcff */
[----:B------:R-:W-:Y:S02]  /*0780*/  @!P0 IMAD.MOV.U32 R12, RZ, RZ, RZ ;  /* 0x000000ffff0c8224 */ /* 0x000fe400078e00ff */
[----:B------:R-:W-:Y:S02]  /*0790*/  @P0 IMAD.MOV.U32 R12, RZ, RZ, RZ ;  /* 0x000000ffff0c0224 */ /* 0x000fe400078e00ff */
[----:B------:R-:W-:Y:S01]  /*07a0*/  @P0 IMAD.MOV.U32 R13, RZ, RZ, R2 ;  /* 0x000000ffff0d0224 */ /* 0x000fe200078e0002 */
[----:B------:R-:W-:Y:S06]  /*07b0*/  BRA `(.L_x_4) ;  /* 0x0000000000147947 */ /* 0x000fec0003800000 */
.L_x_6:
[----:B------:R-:W-:Y:S01]  /*07c0*/  LOP3.LUT R13, R5, 0x80000, RZ, 0xfc, !PT ;  /* 0x00080000050d7812 */ /* 0x000fe200078efcff */
[----:B------:R-:W-:Y:S01]  /*07d0*/  IMAD.MOV.U32 R12, RZ, RZ, R4 ;  /* 0x000000ffff0c7224 */ /* 0x000fe200078e0004 */
[----:B------:R-:W-:Y:S06]  /*07e0*/  BRA `(.L_x_4) ;  /* 0x0000000000087947 */ /* 0x000fec0003800000 */
.L_x_5:
[----:B------:R-:W-:Y:S01]  /*07f0*/  LOP3.LUT R13, R7, 0x80000, RZ, 0xfc, !PT ;  /* 0x00080000070d7812 */ /* 0x000fe200078efcff */
[----:B------:R-:W-:-:S07]  /*0800*/  IMAD.MOV.U32 R12, RZ, RZ, R6 ;  /* 0x000000ffff0c7224 */ /* 0x000fce00078e0006 */
.L_x_4:
[----:B------:R-:W-:Y:S05]  /*0810*/  BSYNC.RECONVERGENT B1 ;  /* 0x0000000000017941 */ /* 0x000fea0003800200 */
.L_x_2:
[----:B------:R-:W-:Y:S02]  /*0820*/  IMAD.MOV.U32 R11, RZ, RZ, 0x0 ;  /* 0x00000000ff0b7424 */ /* 0x000fe400078e00ff */
[----:B------:R-:W-:Y:S02]  /*0830*/  IMAD.MOV.U32 R2, RZ, RZ, R12 ;  /* 0x000000ffff027224 */ /* 0x000fe400078e000c */
[----:B------:R-:W-:Y:S01]  /*0840*/  IMAD.MOV.U32 R3, RZ, RZ, R13 ;  /* 0x000000ffff037224 */ /* 0x000fe200078e000d */
[----:B------:R-:W-:Y:S06]  /*0850*/  RET.REL.NODEC R10 `(_Z6kernelPfS_i) ;  /* 0xfffffff40ae87950 */ /* 0x000fec0003c3ffff */
.L_x_7:
[----:B------:R-:W-:-:S00]  /*0860*/  BRA `(.L_x_7) ;  /* 0xfffffffc00fc7947 */ /* 0x000fc0000383ffff */
[----:B------:R-:W-:-:S00]  /*0870*/  NOP ;  /* 0x0000000000007918 */ /* 0x000fc00000000000 */
        /* <DEDUP_REMOVED lines=8> */
.L_x_8:


//--------------------- .nv.shared.reserved.0     --------------------------
	.section	.nv.shared.reserved.0,"aw",@nobits
	.weak		__nv_reservedSMEM_offset_0_alias
	.size		__nv_reservedSMEM_offset_0_alias, 0, 64
	.other		__nv_reservedSMEM_offset_0_alias,@"STO_CUDA_RESERVED_SHARED STV_DEFAULT"
__nv_reservedSMEM_offset_0_alias:
	.zero		0
	.zero		64


//--------------------- .nv.constant0._Z6kernelPfS_i --------------------------
	.section	.nv.constant0._Z6kernelPfS_i,"a",@progbits
	.sectionflags	@""
	.align	4
.nv.constant0._Z6kernelPfS_i:
	.zero		916


//--------------------- SYMBOLS --------------------------

	.type		.nv.reservedSmem.offset0,@object
	.size		.nv.reservedSmem.offset0,0x4
